//
// Generated by NVIDIA NVVM Compiler
//
// Compiler Build ID: CL-36424714
// Cuda compilation tools, release 13.0, V13.0.88
// Based on NVVM 20.0.0
//

.version 9.0
.target sm_100
.address_size 64

	// .globl	_Z15matrixMulKernelPKfS0_Pfi
// _ZZ15matrixMulKernelPKfS0_PfiE3Mds has been demoted
// _ZZ15matrixMulKernelPKfS0_PfiE3Nds has been demoted

.visible .entry _Z15matrixMulKernelPKfS0_Pfi(
	.param .u64 .ptr .align 1 _Z15matrixMulKernelPKfS0_Pfi_param_0,
	.param .u64 .ptr .align 1 _Z15matrixMulKernelPKfS0_Pfi_param_1,
	.param .u64 .ptr .align 1 _Z15matrixMulKernelPKfS0_Pfi_param_2,
	.param .u32 _Z15matrixMulKernelPKfS0_Pfi_param_3
)
{
	.reg .pred 	%p<6>;
	.reg .b32 	%r<43>;
	.reg .b32 	%f<66>;
	.reg .b64 	%rd<13>;
	// demoted variable
	.shared .align 4 .b8 _ZZ15matrixMulKernelPKfS0_PfiE3Mds[1024];
	// demoted variable
	.shared .align 4 .b8 _ZZ15matrixMulKernelPKfS0_PfiE3Nds[1024];
	ld.param.u64 	%rd3, [_Z15matrixMulKernelPKfS0_Pfi_param_0];
	ld.param.u64 	%rd4, [_Z15matrixMulKernelPKfS0_Pfi_param_1];
	ld.param.u64 	%rd5, [_Z15matrixMulKernelPKfS0_Pfi_param_2];
	ld.param.u32 	%r25, [_Z15matrixMulKernelPKfS0_Pfi_param_3];
	mov.u32 	%r26, %ctaid.x;
	mov.u32 	%r27, %ctaid.y;
	mov.u32 	%r38, %tid.x;
	mov.u32 	%r40, %tid.y;
	shl.b32 	%r28, %r27, 4;
	add.s32 	%r3, %r28, %r40;
	shl.b32 	%r4, %r26, 4;
	add.s32 	%r5, %r4, %r38;
	cvt.rn.f32.s32 	%f9, %r25;
	mul.f32 	%f10, %f9, 0f3D800000;
	cvt.rpi.f32.f32 	%f11, %f10;
	cvt.rzi.s32.f32 	%r6, %f11;
	setp.lt.s32 	%p1, %r6, 1;
	mov.f32 	%f65, 0f00000000;
	@%p1 bra 	$L__BB0_7;
	shl.b32 	%r29, %r40, 6;
	mov.u32 	%r30, _ZZ15matrixMulKernelPKfS0_PfiE3Mds;
	add.s32 	%r7, %r30, %r29;
	shl.b32 	%r31, %r38, 2;
	add.s32 	%r8, %r7, %r31;
	mov.u32 	%r32, _ZZ15matrixMulKernelPKfS0_PfiE3Nds;
	add.s32 	%r10, %r32, %r31;
	add.s32 	%r9, %r10, %r29;
	neg.s32 	%r42, %r6;
	mad.lo.s32 	%r33, %r40, %r25, %r38;
	add.s32 	%r41, %r33, %r4;
	shl.b32 	%r13, %r25, 4;
	mad.lo.s32 	%r39, %r25, %r3, %r38;
	cvta.to.global.u64 	%rd1, %rd3;
	cvta.to.global.u64 	%rd2, %rd4;
	mov.f32 	%f65, 0f00000000;
$L__BB0_2:
	max.s32 	%r34, %r3, %r38;
	setp.ge.s32 	%p2, %r34, %r25;
	mov.f32 	%f63, 0f00000000;
	@%p2 bra 	$L__BB0_4;
	mul.wide.s32 	%rd6, %r39, 4;
	add.s64 	%rd7, %rd1, %rd6;
	ld.global.f32 	%f63, [%rd7];
$L__BB0_4:
	st.shared.f32 	[%r8], %f63;
	max.s32 	%r35, %r40, %r5;
	setp.ge.s32 	%p3, %r35, %r25;
	mov.f32 	%f64, 0f00000000;
	@%p3 bra 	$L__BB0_6;
	mul.wide.s32 	%rd8, %r41, 4;
	add.s64 	%rd9, %rd2, %rd8;
	ld.global.f32 	%f64, [%rd9];
$L__BB0_6:
	st.shared.f32 	[%r9], %f64;
	bar.sync 	0;
	ld.shared.f32 	%f15, [%r7];
	ld.shared.f32 	%f16, [%r10];
	fma.rn.f32 	%f17, %f15, %f16, %f65;
	ld.shared.f32 	%f18, [%r7+4];
	ld.shared.f32 	%f19, [%r10+64];
	fma.rn.f32 	%f20, %f18, %f19, %f17;
	ld.shared.f32 	%f21, [%r7+8];
	ld.shared.f32 	%f22, [%r10+128];
	fma.rn.f32 	%f23, %f21, %f22, %f20;
	ld.shared.f32 	%f24, [%r7+12];
	ld.shared.f32 	%f25, [%r10+192];
	fma.rn.f32 	%f26, %f24, %f25, %f23;
	ld.shared.f32 	%f27, [%r7+16];
	ld.shared.f32 	%f28, [%r10+256];
	fma.rn.f32 	%f29, %f27, %f28, %f26;
	ld.shared.f32 	%f30, [%r7+20];
	ld.shared.f32 	%f31, [%r10+320];
	fma.rn.f32 	%f32, %f30, %f31, %f29;
	ld.shared.f32 	%f33, [%r7+24];
	ld.shared.f32 	%f34, [%r10+384];
	fma.rn.f32 	%f35, %f33, %f34, %f32;
	ld.shared.f32 	%f36, [%r7+28];
	ld.shared.f32 	%f37, [%r10+448];
	fma.rn.f32 	%f38, %f36, %f37, %f35;
	ld.shared.f32 	%f39, [%r7+32];
	ld.shared.f32 	%f40, [%r10+512];
	fma.rn.f32 	%f41, %f39, %f40, %f38;
	ld.shared.f32 	%f42, [%r7+36];
	ld.shared.f32 	%f43, [%r10+576];
	fma.rn.f32 	%f44, %f42, %f43, %f41;
	ld.shared.f32 	%f45, [%r7+40];
	ld.shared.f32 	%f46, [%r10+640];
	fma.rn.f32 	%f47, %f45, %f46, %f44;
	ld.shared.f32 	%f48, [%r7+44];
	ld.shared.f32 	%f49, [%r10+704];
	fma.rn.f32 	%f50, %f48, %f49, %f47;
	ld.shared.f32 	%f51, [%r7+48];
	ld.shared.f32 	%f52, [%r10+768];
	fma.rn.f32 	%f53, %f51, %f52, %f50;
	ld.shared.f32 	%f54, [%r7+52];
	ld.shared.f32 	%f55, [%r10+832];
	fma.rn.f32 	%f56, %f54, %f55, %f53;
	ld.shared.f32 	%f57, [%r7+56];
	ld.shared.f32 	%f58, [%r10+896];
	fma.rn.f32 	%f59, %f57, %f58, %f56;
	ld.shared.f32 	%f60, [%r7+60];
	ld.shared.f32 	%f61, [%r10+960];
	fma.rn.f32 	%f65, %f60, %f61, %f59;
	bar.sync 	0;
	add.s32 	%r42, %r42, 1;
	setp.ne.s32 	%p4, %r42, 0;
	add.s32 	%r41, %r41, %r13;
	add.s32 	%r40, %r40, 16;
	add.s32 	%r39, %r39, 16;
	add.s32 	%r38, %r38, 16;
	@%p4 bra 	$L__BB0_2;
$L__BB0_7:
	max.s32 	%r36, %r3, %r5;
	setp.ge.s32 	%p5, %r36, %r25;
	@%p5 bra 	$L__BB0_9;
	mad.lo.s32 	%r37, %r25, %r3, %r5;
	cvta.to.global.u64 	%rd10, %rd5;
	mul.wide.u32 	%rd11, %r37, 4;
	add.s64 	%rd12, %rd10, %rd11;
	st.global.f32 	[%rd12], %f65;
$L__BB0_9:
	ret;

}


// ===== COMPILED SASS (sm_100) =====

	.target	sm_100

	.elftype	@"ET_EXEC"


//--------------------- .note.nv.tkinfo           --------------------------
	.section	.note.nv.tkinfo,"",@"SHT_NOTE"
	.sectionflags	@"SHF_NOTE_NV_TKINFO"
	.tkinfo
        /*0018*/ 	.word	0x00000002
        /*0030*/ 	.string	""
        /*0030*/ 	.string	"ptxas"
        /*0030*/ 	.string	"Cuda compilation tools, release 13.0, V13.0.88"
        /*0030*/ 	.string	"Build cuda_13.0.r13.0/compiler.36424714_0"
        /*0030*/ 	.string	"-arch sm_100 -m 64 "



//--------------------- .note.nv.cuinfo           --------------------------
	.section	.note.nv.cuinfo,"",@"SHT_NOTE"
	.sectionflags	@"SHF_NOTE_NV_CUINFO"
        /*0018*/ 	.short	0x0002
        /*001a*/ 	.short	0x0064
        /*001c*/ 	.short	0x0082
	.zero		2


//--------------------- .nv.info                  --------------------------
	.section	.nv.info,"",@"SHT_CUDA_INFO"
	.align	4


	//----- nvinfo : EIATTR_REGCOUNT
	.align		4
        /*0000*/ 	.byte	0x04, 0x2f
        /*0002*/ 	.short	(.L_1 - .L_0)
	.align		4
.L_0:
        /*0004*/ 	.word	index@(_Z15matrixMulKernelPKfS0_Pfi)
        /*0008*/ 	.word	0x00000020


	//----- nvinfo : EIATTR_FRAME_SIZE
	.align		4
.L_1:
        /*000c*/ 	.byte	0x04, 0x11
        /*000e*/ 	.short	(.L_3 - .L_2)
	.align		4
.L_2:
        /*0010*/ 	.word	index@(_Z15matrixMulKernelPKfS0_Pfi)
        /*0014*/ 	.word	0x00000000


	//----- nvinfo : EIATTR_MIN_STACK_SIZE
	.align		4
.L_3:
        /*0018*/ 	.byte	0x04, 0x12
        /*001a*/ 	.short	(.L_5 - .L_4)
	.align		4
.L_4:
        /*001c*/ 	.word	index@(_Z15matrixMulKernelPKfS0_Pfi)
        /*0020*/ 	.word	0x00000000
.L_5:


//--------------------- .nv.compat                --------------------------
	.section	.nv.compat,"",@"SHT_CUDA_COMPAT_INFO"
	.align	4
        /*0000*/ 	.byte	0x02, 0x09, 0x00, 0x00, 0x02, 0x02, 0x01, 0x00, 0x02, 0x05, 0x05, 0x00, 0x03, 0x07, 0x01, 0x01
        /*0010*/ 	.byte	0x02, 0x03, 0x00, 0x00, 0x02, 0x06, 0x01, 0x00, 0x04, 0x0b, 0x08, 0x00, 0x09, 0x00, 0x00, 0x00
        /*0020*/ 	.byte	0x00, 0x00, 0x00, 0x00


//--------------------- .nv.info._Z15matrixMulKernelPKfS0_Pfi --------------------------
	.section	.nv.info._Z15matrixMulKernelPKfS0_Pfi,"",@"SHT_CUDA_INFO"
	.sectionflags	@""
	.align	4


	//----- nvinfo : EIATTR_CUDA_API_VERSION
	.align		4
        /*0000*/ 	.byte	0x04, 0x37
        /*0002*/ 	.short	(.L_7 - .L_6)
.L_6:
        /*0004*/ 	.word	0x00000082


	//----- nvinfo : EIATTR_KPARAM_INFO
	.align		4
.L_7:
        /*0008*/ 	.byte	0x04, 0x17
        /*000a*/ 	.short	(.L_9 - .L_8)
.L_8:
        /*000c*/ 	.word	0x00000000
        /*0010*/ 	.short	0x0003
        /*0012*/ 	.short	0x0018
        /*0014*/ 	.byte	0x00, 0xf0, 0x11, 0x00


	//----- nvinfo : EIATTR_KPARAM_INFO
	.align		4
.L_9:
        /*0018*/ 	.byte	0x04, 0x17
        /*001a*/ 	.short	(.L_11 - .L_10)
.L_10:
        /*001c*/ 	.word	0x00000000
        /*0020*/ 	.short	0x0002
        /*0022*/ 	.short	0x0010
        /*0024*/ 	.byte	0x00, 0xf5, 0x21, 0x00


	//----- nvinfo : EIATTR_KPARAM_INFO
	.align		4
.L_11:
        /*0028*/ 	.byte	0x04, 0x17
        /*002a*/ 	.short	(.L_13 - .L_12)
.L_12:
        /*002c*/ 	.word	0x00000000
        /*0030*/ 	.short	0x0001
        /*0032*/ 	.short	0x0008
        /*0034*/ 	.byte	0x00, 0xf5, 0x21, 0x00


	//----- nvinfo : EIATTR_KPARAM_INFO
	.align		4
.L_13:
        /*0038*/ 	.byte	0x04, 0x17
        /*003a*/ 	.short	(.L_15 - .L_14)
.L_14:
        /*003c*/ 	.word	0x00000000
        /*0040*/ 	.short	0x0000
        /*0042*/ 	.short	0x0000
        /*0044*/ 	.byte	0x00, 0xf5, 0x21, 0x00


	//----- nvinfo : EIATTR_SPARSE_MMA_MASK
	.align		4
.L_15:
        /*0048*/ 	.byte	0x03, 0x50
        /*004a*/ 	.short	0x0000


	//----- nvinfo : EIATTR_MAXREG_COUNT
	.align		4
        /*004c*/ 	.byte	0x03, 0x1b
        /*004e*/ 	.short	0x00ff


	//----- nvinfo : EIATTR_NUM_BARRIERS
	.align		4
        /*0050*/ 	.byte	0x02, 0x4c
        /*0052*/ 	.byte	0x01
	.zero		1


	//----- nvinfo : EIATTR_MERCURY_ISA_VERSION
	.align		4
        /*0054*/ 	.byte	0x03, 0x5f
        /*0056*/ 	.short	0x0101


	//----- nvinfo : EIATTR_VRC_CTA_INIT_COUNT
	.align		4
        /*0058*/ 	.byte	0x02, 0x4a
	.zero		1
	.zero		1


	//----- nvinfo : EIATTR_EXIT_INSTR_OFFSETS
	.align		4
        /*005c*/ 	.byte	0x04, 0x1c
        /*005e*/ 	.short	(.L_17 - .L_16)


	//   ....[0]....
.L_16:
        /*0060*/ 	.word	0x000005e0


	//   ....[1]....
        /*0064*/ 	.word	0x00000630


	//----- nvinfo : EIATTR_CBANK_PARAM_SIZE
	.align		4
.L_17:
        /*0068*/ 	.byte	0x03, 0x19
        /*006a*/ 	.short	0x001c


	//----- nvinfo : EIATTR_PARAM_CBANK
	.align		4
        /*006c*/ 	.byte	0x04, 0x0a
        /*006e*/ 	.short	(.L_19 - .L_18)
	.align		4
.L_18:
        /*0070*/ 	.word	index@(.nv.constant0._Z15matrixMulKernelPKfS0_Pfi)
        /*0074*/ 	.short	0x0380
        /*0076*/ 	.short	0x001c


	//----- nvinfo : EIATTR_SW_WAR
	.align		4
.L_19:
        /*0078*/ 	.byte	0x04, 0x36
        /*007a*/ 	.short	(.L_21 - .L_20)
.L_20:
        /*007c*/ 	.word	0x00000008
.L_21:


//--------------------- .nv.callgraph             --------------------------
	.section	.nv.callgraph,"",@"SHT_CUDA_CALLGRAPH"
	.align	4
	.sectionentsize	8
	.align		4
        /*0000*/ 	.word	0x00000000
	.align		4
        /*0004*/ 	.word	0xffffffff
	.align		4
        /*0008*/ 	.word	0x00000000
	.align		4
        /*000c*/ 	.word	0xfffffffe
	.align		4
        /*0010*/ 	.word	0x00000000
	.align		4
        /*0014*/ 	.word	0xfffffffd
	.align		4
        /*0018*/ 	.word	0x00000000
	.align		4
        /*001c*/ 	.word	0xfffffffc


//--------------------- .text._Z15matrixMulKernelPKfS0_Pfi --------------------------
	.section	.text._Z15matrixMulKernelPKfS0_Pfi,"ax",@progbits
	.align	128
        .global         _Z15matrixMulKernelPKfS0_Pfi
        .type           _Z15matrixMulKernelPKfS0_Pfi,@function
        .size           _Z15matrixMulKernelPKfS0_Pfi,(.L_x_3 - _Z15matrixMulKernelPKfS0_Pfi)
        .other          _Z15matrixMulKernelPKfS0_Pfi,@"STO_CUDA_ENTRY STV_DEFAULT"
_Z15matrixMulKernelPKfS0_Pfi:
.text._Z15matrixMulKernelPKfS0_Pfi:
[----:B------:R-:W-:Y:S01]  /*0000*/  LDC R1, c[0x0][0x37c] ;  /* 0x0000df00ff017b82 */ /* 0x000fe20000000800 */
[----:B------:R-:W0:Y:S01]  /*0010*/  LDCU UR4, c[0x0][0x398] ;  /* 0x00007300ff0477ac */ /* 0x000e220008000800 */
[----:B------:R-:W1:Y:S01]  /*0020*/  S2R R5, SR_CTAID.Y ;  /* 0x0000000000057919 */ /* 0x000e620000002600 */
[----:B------:R-:W-:Y:S01]  /*0030*/  HFMA2 R23, -RZ, RZ, 0, 0 ;  /* 0x00000000ff177431 */ /* 0x000fe200000001ff */
[----:B------:R-:W2:Y:S01]  /*0040*/  LDCU.64 UR8, c[0x0][0x358] ;  /* 0x00006b00ff0877ac */ /* 0x000ea20008000a00 */
[----:B------:R-:W1:Y:S01]  /*0050*/  S2R R8, SR_TID.Y ;  /* 0x0000000000087919 */ /* 0x000e620000002200 */
[----:B------:R-:W3:Y:S01]  /*0060*/  S2R R4, SR_CTAID.X ;  /* 0x0000000000047919 */ /* 0x000ee20000002500 */
[----:B------:R-:W3:Y:S01]  /*0070*/  S2R R6, SR_TID.X ;  /* 0x0000000000067919 */ /* 0x000ee20000002100 */
[----:B0-----:R-:W-:-:S04]  /*0080*/  MOV R0, UR4 ;  /* 0x0000000400007c02 */ /* 0x001fc80008000f00 */
[----:B------:R-:W-:-:S05]  /*0090*/  I2FP.F32.S32 R2, R0 ;  /* 0x0000000000027245 */ /* 0x000fca0000201400 */
[----:B------:R-:W-:-:S04]  /*00a0*/  FMUL R3, R2, 0.0625 ;  /* 0x3d80000002037820 */ /* 0x000fc80000400000 */
[----:B------:R-:W0:Y:S01]  /*00b0*/  F2I.CEIL.NTZ R17, R3 ;  /* 0x0000000300117305 */ /* 0x000e22000020b100 */
[----:B-1----:R-:W-:Y:S02]  /*00c0*/  LEA R5, R5, R8, 0x4 ;  /* 0x0000000805057211 */ /* 0x002fe400078e20ff */
[----:B---3--:R-:W-:Y:S02]  /*00d0*/  LEA R2, R4, R6, 0x4 ;  /* 0x0000000604027211 */ /* 0x008fe400078e20ff */
[----:B0-----:R-:W-:-:S13]  /*00e0*/  ISETP.GE.AND P0, PT, R17, 0x1, PT ;  /* 0x000000011100780c */ /* 0x001fda0003f06270 */
[----:B--2---:R-:W-:Y:S05]  /*00f0*/  @!P0 BRA `(.L_x_0) ;  /* 0x0000000400308947 */ /* 0x004fea0003800000 */
[----:B------:R-:W0:Y:S01]  /*0100*/  S2UR UR6, SR_CgaCtaId ;  /* 0x00000000000679c3 */ /* 0x000e220000008800 */
[----:B------:R-:W-:Y:S01]  /*0110*/  UMOV UR4, 0x400 ;  /* 0x0000040000047882 */ /* 0x000fe20000000000 */
[----:B------:R-:W-:Y:S01]  /*0120*/  MOV R3, R8 ;  /* 0x0000000800037202 */ /* 0x000fe20000000f00 */
[----:B------:R-:W-:Y:S01]  /*0130*/  UIADD3 UR5, UPT, UPT, UR4, 0x400, URZ ;  /* 0x0000040004057890 */ /* 0x000fe2000fffe0ff */
[----:B------:R-:W-:Y:S02]  /*0140*/  IADD3 R17, PT, PT, -R17, RZ, RZ ;  /* 0x000000ff11117210 */ /* 0x000fe40007ffe1ff */
[----:B------:R-:W-:Y:S01]  /*0150*/  MOV R23, RZ ;  /* 0x000000ff00177202 */ /* 0x000fe20000000f00 */
[----:B------:R-:W-:Y:S01]  /*0160*/  IMAD R21, R3, R0, R6 ;  /* 0x0000000003157224 */ /* 0x000fe200078e0206 */
[----:B------:R-:W1:Y:S03]  /*0170*/  LDC R7, c[0x0][0x398] ;  /* 0x0000e600ff077b82 */ /* 0x000e660000000800 */
[----:B------:R-:W-:-:S02]  /*0180*/  IMAD R21, R4, 0x10, R21 ;  /* 0x0000001004157824 */ /* 0x000fc400078e0215 */
[----:B------:R-:W-:Y:S01]  /*0190*/  IMAD R4, R5, R0, R6 ;  /* 0x0000000005047224 */ /* 0x000fe200078e0206 */
[----:B0-----:R-:W-:Y:S02]  /*01a0*/  ULEA UR5, UR6, UR5, 0x18 ;  /* 0x0000000506057291 */ /* 0x001fe4000f8ec0ff */
[----:B------:R-:W-:-:S04]  /*01b0*/  ULEA UR4, UR6, UR4, 0x18 ;  /* 0x0000000406047291 */ /* 0x000fc8000f8ec0ff */
[----:B------:R-:W-:Y:S02]  /*01c0*/  LEA R18, R6, UR5, 0x2 ;  /* 0x0000000506127c11 */ /* 0x000fe4000f8e10ff */
[----:B------:R-:W-:-:S03]  /*01d0*/  LEA R19, R3, UR4, 0x6 ;  /* 0x0000000403137c11 */ /* 0x000fc6000f8e30ff */
[----:B------:R-:W-:Y:S01]  /*01e0*/  IMAD R16, R3, 0x40, R18 ;  /* 0x0000004003107824 */ /* 0x000fe200078e0212 */
[----:B------:R-:W-:-:S07]  /*01f0*/  LEA R20, R6, R19, 0x2 ;  /* 0x0000001306147211 */ /* 0x000fce00078e10ff */
.L_x_1:
[----:B------:R-:W-:Y:S01]  /*0200*/  VIMNMX R9, PT, PT, R5, R6, !PT ;  /* 0x0000000605097248 */ /* 0x000fe20007fe0100 */
[----:B------:R-:W-:Y:S01]  /*0210*/  HFMA2 R27, -RZ, RZ, 0, 0 ;  /* 0x00000000ff1b7431 */ /* 0x000fe200000001ff */
[----:B-1----:R-:W-:Y:S02]  /*0220*/  MOV R0, R7 ;  /* 0x0000000700007202 */ /* 0x002fe40000000f00 */
[----:B------:R-:W-:Y:S02]  /*0230*/  VIMNMX R11, PT, PT, R2, R3, !PT ;  /* 0x00000003020b7248 */ /* 0x000fe40007fe0100 */
[-C--:B------:R-:W-:Y:S02]  /*0240*/  ISETP.GE.AND P0, PT, R9, R0.reuse, PT ;  /* 0x000000000900720c */ /* 0x080fe40003f06270 */
[----:B------:R-:W-:Y:S02]  /*0250*/  ISETP.GE.AND P1, PT, R11, R0, PT ;  /* 0x000000000b00720c */ /* 0x000fe40003f26270 */
[----:B------:R-:W-:-:S09]  /*0260*/  MOV R29, RZ ;  /* 0x000000ff001d7202 */ /* 0x000fd20000000f00 */
[----:B------:R-:W0:Y:S08]  /*0270*/  @!P0 LDC.64 R10, c[0x0][0x380] ;  /* 0x0000e000ff0a8b82 */ /* 0x000e300000000a00 */
[----:B------:R-:W1:Y:S01]  /*0280*/  @!P1 LDC.64 R8, c[0x0][0x388] ;  /* 0x0000e200ff089b82 */ /* 0x000e620000000a00 */
[----:B0-----:R-:W-:-:S05]  /*0290*/  @!P0 IMAD.WIDE R10, R4, 0x4, R10 ;  /* 0x00000004040a8825 */ /* 0x001fca00078e020a */
[----:B------:R-:W2:Y:S01]  /*02a0*/  @!P0 LDG.E R27, desc[UR8][R10.64] ;  /* 0x000000080a1b8981 */ /* 0x000ea2000c1e1900 */
[----:B-1----:R-:W-:-:S05]  /*02b0*/  @!P1 IMAD.WIDE R8, R21, 0x4, R8 ;  /* 0x0000000415089825 */ /* 0x002fca00078e0208 */
[----:B------:R-:W3:Y:S01]  /*02c0*/  @!P1 LDG.E R29, desc[UR8][R8.64] ;  /* 0x00000008081d9981 */ /* 0x000ee2000c1e1900 */
[----:B------:R-:W-:-:S05]  /*02d0*/  VIADD R17, R17, 0x1 ;  /* 0x0000000111117836 */ /* 0x000fca0000000000 */
[----:B------:R-:W-:Y:S02]  /*02e0*/  ISETP.NE.AND P0, PT, R17, RZ, PT ;  /* 0x000000ff1100720c */ /* 0x000fe40003f05270 */
[----:B------:R-:W-:Y:S02]  /*02f0*/  IADD3 R3, PT, PT, R3, 0x10, RZ ;  /* 0x0000001003037810 */ /* 0x000fe40007ffe0ff */
[----:B------:R-:W-:Y:S02]  /*0300*/  IADD3 R6, PT, PT, R6, 0x10, RZ ;  /* 0x0000001006067810 */ /* 0x000fe40007ffe0ff */
[----:B------:R-:W-:Y:S02]  /*0310*/  IADD3 R4, PT, PT, R4, 0x10, RZ ;  /* 0x0000001004047810 */ /* 0x000fe40007ffe0ff */
[----:B------:R-:W-:Y:S01]  /*0320*/  LEA R21, R0, R21, 0x4 ;  /* 0x0000001500157211 */ /* 0x000fe200078e20ff */
[----:B--2---:R-:W-:Y:S04]  /*0330*/  STS [R20], R27 ;  /* 0x0000001b14007388 */ /* 0x004fe80000000800 */
[----:B---3--:R-:W-:Y:S01]  /*0340*/  STS [R16], R29 ;  /* 0x0000001d10007388 */ /* 0x008fe20000000800 */
[----:B------:R-:W-:Y:S06]  /*0350*/  BAR.SYNC.DEFER_BLOCKING 0x0 ;  /* 0x0000000000007b1d */ /* 0x000fec0000010000 */
[----:B------:R-:W-:Y:S04]  /*0360*/  LDS R22, [R18] ;  /* 0x0000000012167984 */ /* 0x000fe80000000800 */
[----:B------:R-:W0:Y:S04]  /*0370*/  LDS.128 R12, [R19] ;  /* 0x00000000130c7984 */ /* 0x000e280000000c00 */
[----:B------:R-:W1:Y:S04]  /*0380*/  LDS R26, [R18+0x40] ;  /* 0x00004000121a7984 */ /* 0x000e680000000800 */
[----:B------:R-:W2:Y:S04]  /*0390*/  LDS R25, [R18+0x80] ;  /* 0x0000800012197984 */ /* 0x000ea80000000800 */
[----:B------:R-:W3:Y:S04]  /*03a0*/  LDS R24, [R18+0xc0] ;  /* 0x0000c00012187984 */ /* 0x000ee80000000800 */
[----:B------:R-:W-:Y:S04]  /*03b0*/  LDS.128 R8, [R19+0x10] ;  /* 0x0000100013087984 */ /* 0x000fe80000000c00 */
[----:B------:R-:W-:Y:S01]  /*03c0*/  LDS R27, [R18+0x200] ;  /* 0x00020000121b7984 */ /* 0x000fe20000000800 */
[----:B0-----:R-:W-:-:S03]  /*03d0*/  FFMA R12, R12, R22, R23 ;  /* 0x000000160c0c7223 */ /* 0x001fc60000000017 */
[----:B------:R-:W0:Y:S01]  /*03e0*/  LDS R23, [R18+0x100] ;  /* 0x0001000012177984 */ /* 0x000e220000000800 */
[----:B-1----:R-:W-:-:S03]  /*03f0*/  FFMA R12, R26, R13, R12 ;  /* 0x0000000d1a0c7223 */ /* 0x002fc6000000000c */
[----:B------:R-:W1:Y:S01]  /*0400*/  LDS R22, [R18+0x140] ;  /* 0x0001400012167984 */ /* 0x000e620000000800 */
[----:B--2---:R-:W-:-:S03]  /*0410*/  FFMA R13, R25, R14, R12 ;  /* 0x0000000e190d7223 */ /* 0x004fc6000000000c */
[----:B------:R-:W2:Y:S01]  /*0420*/  LDS R25, [R18+0x180] ;  /* 0x0001800012197984 */ /* 0x000ea20000000800 */
[----:B---3--:R-:W-:-:S03]  /*0430*/  FFMA R13, R24, R15, R13 ;  /* 0x0000000f180d7223 */ /* 0x008fc6000000000d */
[----:B------:R-:W3:Y:S04]  /*0440*/  LDS R26, [R18+0x1c0] ;  /* 0x0001c000121a7984 */ /* 0x000ee80000000800 */
[----:B------:R-:W-:Y:S01]  /*0450*/  LDS R24, [R18+0x240] ;  /* 0x0002400012187984 */ /* 0x000fe20000000800 */
[----:B0-----:R-:W-:-:S03]  /*0460*/  FFMA R23, R8, R23, R13 ;  /* 0x0000001708177223 */ /* 0x001fc6000000000d */
[----:B------:R-:W0:Y:S01]  /*0470*/  LDS.128 R12, [R19+0x20] ;  /* 0x00002000130c7984 */ /* 0x000e220000000c00 */
[----:B-1----:R-:W-:-:S03]  /*0480*/  FFMA R22, R22, R9, R23 ;  /* 0x0000000916167223 */ /* 0x002fc60000000017 */
[----:B------:R-:W1:Y:S01]  /*0490*/  LDS R23, [R18+0x280] ;  /* 0x0002800012177984 */ /* 0x000e620000000800 */
[----:B--2---:R-:W-:-:S03]  /*04a0*/  FFMA R25, R25, R10, R22 ;  /* 0x0000000a19197223 */ /* 0x004fc60000000016 */
[----:B------:R-:W2:Y:S01]  /*04b0*/  LDS R22, [R18+0x2c0] ;  /* 0x0002c00012167984 */ /* 0x000ea20000000800 */
[----:B---3--:R-:W-:-:S03]  /*04c0*/  FFMA R11, R26, R11, R25 ;  /* 0x0000000b1a0b7223 */ /* 0x008fc60000000019 */
[----:B------:R-:W-:Y:S01]  /*04d0*/  LDS R25, [R18+0x300] ;  /* 0x0003000012197984 */ /* 0x000fe20000000800 */
[----:B0-----:R-:W-:-:S03]  /*04e0*/  FFMA R27, R12, R27, R11 ;  /* 0x0000001b0c1b7223 */ /* 0x001fc6000000000b */
[----:B------:R-:W0:Y:S01]  /*04f0*/  LDS.128 R8, [R19+0x30] ;  /* 0x0000300013087984 */ /* 0x000e220000000c00 */
[----:B------:R-:W-:-:S03]  /*0500*/  FFMA R24, R24, R13, R27 ;  /* 0x0000000d18187223 */ /* 0x000fc6000000001b */
[----:B------:R-:W3:Y:S04]  /*0510*/  LDS R27, [R18+0x340] ;  /* 0x00034000121b7984 */ /* 0x000ee80000000800 */
[----:B------:R-:W4:Y:S04]  /*0520*/  LDS R13, [R18+0x380] ;  /* 0x00038000120d7984 */ /* 0x000f280000000800 */
[----:B------:R-:W5:Y:S01]  /*0530*/  LDS R12, [R18+0x3c0] ;  /* 0x0003c000120c7984 */ /* 0x000f620000000800 */
[----:B-1----:R-:W-:-:S04]  /*0540*/  FFMA R23, R23, R14, R24 ;  /* 0x0000000e17177223 */ /* 0x002fc80000000018 */
[----:B--2---:R-:W-:-:S04]  /*0550*/  FFMA R15, R22, R15, R23 ;  /* 0x0000000f160f7223 */ /* 0x004fc80000000017 */
[----:B0-----:R-:W-:-:S04]  /*0560*/  FFMA R8, R8, R25, R15 ;  /* 0x0000001908087223 */ /* 0x001fc8000000000f */
[----:B---3--:R-:W-:-:S04]  /*0570*/  FFMA R8, R27, R9, R8 ;  /* 0x000000091b087223 */ /* 0x008fc80000000008 */
[----:B----4-:R-:W-:-:S04]  /*0580*/  FFMA R13, R13, R10, R8 ;  /* 0x0000000a0d0d7223 */ /* 0x010fc80000000008 */
[----:B-----5:R-:W-:Y:S01]  /*0590*/  FFMA R23, R12, R11, R13 ;  /* 0x0000000b0c177223 */ /* 0x020fe2000000000d */
[----:B------:R-:W-:Y:S06]  /*05a0*/  BAR.SYNC.DEFER_BLOCKING 0x0 ;  /* 0x0000000000007b1d */ /* 0x000fec0000010000 */
[----:B------:R-:W-:Y:S05]  /*05b0*/  @P0 BRA `(.L_x_1) ;  /* 0xfffffffc00100947 */ /* 0x000fea000383ffff */
.L_x_0:
[----:B------:R-:W-:-:S04]  /*05c0*/  VIMNMX R3, PT, PT, R5, R2, !PT ;  /* 0x0000000205037248 */ /* 0x000fc80007fe0100 */
[----:B------:R-:W-:-:S13]  /*05d0*/  ISETP.GE.AND P0, PT, R3, R0, PT ;  /* 0x000000000300720c */ /* 0x000fda0003f06270 */
[----:B------:R-:W-:Y:S05]  /*05e0*/  @P0 EXIT ;  /* 0x000000000000094d */ /* 0x000fea0003800000 */
[----:B------:R-:W0:Y:S01]  /*05f0*/  LDC.64 R6, c[0x0][0x390] ;  /* 0x0000e400ff067b82 */ /* 0x000e220000000a00 */
[----:B------:R-:W-:-:S04]  /*0600*/  IMAD R3, R5, R0, R2 ;  /* 0x0000000005037224 */ /* 0x000fc800078e0202 */
[----:B0-----:R-:W-:-:S05]  /*0610*/  IMAD.WIDE.U32 R2, R3, 0x4, R6 ;  /* 0x0000000403027825 */ /* 0x001fca00078e0006 */
[----:B------:R-:W-:Y:S01]  /*0620*/  STG.E desc[UR8][R2.64], R23 ;  /* 0x0000001702007986 */ /* 0x000fe2000c101908 */
[----:B------:R-:W-:Y:S05]  /*0630*/  EXIT ;  /* 0x000000000000794d */ /* 0x000fea0003800000 */
.L_x_2:
[----:B------:R-:W-:-:S00]  /*0640*/  BRA `(.L_x_2) ;  /* 0xfffffffc00fc7947 */ /* 0x000fc0000383ffff */
[----:B------:R-:W-:-:S00]  /*0650*/  NOP ;  /* 0x0000000000007918 */ /* 0x000fc00000000000 */
        /* <DEDUP_REMOVED lines=10> */
.L_x_3:


//--------------------- .nv.shared._Z15matrixMulKernelPKfS0_Pfi --------------------------
	.section	.nv.shared._Z15matrixMulKernelPKfS0_Pfi,"aw",@nobits
	.sectionflags	@""
	.align	4
.nv.shared._Z15matrixMulKernelPKfS0_Pfi:
	.zero		3072


//--------------------- .nv.shared.reserved.0     --------------------------
	.section	.nv.shared.reserved.0,"aw",@nobits
	.weak		__nv_reservedSMEM_offset_0_alias
	.size		__nv_reservedSMEM_offset_0_alias, 0, 64
	.other		__nv_reservedSMEM_offset_0_alias,@"STO_CUDA_RESERVED_SHARED STV_DEFAULT"
__nv_reservedSMEM_offset_0_alias:
	.zero		0
	.zero		64


//--------------------- .nv.constant0._Z15matrixMulKernelPKfS0_Pfi --------------------------
	.section	.nv.constant0._Z15matrixMulKernelPKfS0_Pfi,"a",@progbits
	.sectionflags	@""
	.align	4
.nv.constant0._Z15matrixMulKernelPKfS0_Pfi:
	.zero		924


//--------------------- SYMBOLS --------------------------

	.type		.nv.reservedSmem.offset0,@object
	.size		.nv.reservedSmem.offset0,0x4
	.type		.nv.reservedSmem.cap,@object
	.size		.nv.reservedSmem.cap,0x4
